	.headerflags	@"EF_CUDA_TEXMODE_UNIFIED EF_CUDA_64BIT_ADDRESS EF_CUDA_ACCELERATORS EF_CUDA_SM90 EF_CUDA_VIRTUAL_SM(EF_CUDA_SM90)"
	.elftype	@"ET_EXEC"


//--------------------- .nv.info                  --------------------------
	.section	.nv.info,"",@"SHT_CUDA_INFO"
	.align	4


	//----- nvinfo : EIATTR_REGCOUNT
	.align		4
        /*0000*/ 	.byte	0x04, 0x2f
        /*0002*/ 	.short	(.L_3 - .L_2)
	.align		4
.L_2:
        /*0004*/ 	.word	index@(triton_poi_fused__native_batch_norm_legit_no_training_convolution_relu_9)
        /*0008*/ 	.word	0x00000016


	//----- nvinfo : EIATTR_MIN_STACK_SIZE
	.align		4
.L_3:
        /*000c*/ 	.byte	0x04, 0x12
        /*000e*/ 	.short	(.L_5 - .L_4)
	.align		4
.L_4:
        /*0010*/ 	.word	index@(triton_poi_fused__native_batch_norm_legit_no_training_convolution_relu_9)
        /*0014*/ 	.word	0x00000000


	//----- nvinfo : EIATTR_FRAME_SIZE
	.align		4
.L_5:
        /*0018*/ 	.byte	0x04, 0x11
        /*001a*/ 	.short	(.L_7 - .L_6)
	.align		4
.L_6:
        /*001c*/ 	.word	index@(triton_poi_fused__native_batch_norm_legit_no_training_convolution_relu_9)
        /*0020*/ 	.word	0x00000000


	//----- nvinfo : EIATTR_MIN_STACK_SIZE
	.align		4
.L_7:
        /*0024*/ 	.byte	0x04, 0x12
        /*0026*/ 	.short	(.L_9 - .L_8)
	.align		4
.L_8:
        /*0028*/ 	.word	index@(triton_poi_fused__native_batch_norm_legit_no_training_convolution_relu_9)
        /*002c*/ 	.word	0x00000000
.L_9:


//--------------------- .nv.info.triton_poi_fused__native_batch_norm_legit_no_training_convolution_relu_9 --------------------------
	.section	.nv.info.triton_poi_fused__native_batch_norm_legit_no_training_convolution_relu_9,"",@"SHT_CUDA_INFO"
	.sectionflags	@""
	.align	4


	//----- nvinfo : EIATTR_CUDA_API_VERSION
	.align		4
        /*0000*/ 	.byte	0x04, 0x37
        /*0002*/ 	.short	(.L_11 - .L_10)
.L_10:
        /*0004*/ 	.word	0x0000007c


	//----- nvinfo : EIATTR_KPARAM_INFO
	.align		4
.L_11:
        /*0008*/ 	.byte	0x04, 0x17
        /*000a*/ 	.short	(.L_13 - .L_12)
.L_12:
        /*000c*/ 	.word	0x00000000
        /*0010*/ 	.short	0x0007
        /*0012*/ 	.short	0x0038
        /*0014*/ 	.byte	0x00, 0xf0, 0x11, 0x00


	//----- nvinfo : EIATTR_KPARAM_INFO
	.align		4
.L_13:
        /*0018*/ 	.byte	0x04, 0x17
        /*001a*/ 	.short	(.L_15 - .L_14)
.L_14:
        /*001c*/ 	.word	0x00000000
        /*0020*/ 	.short	0x0006
        /*0022*/ 	.short	0x0030
        /*0024*/ 	.byte	0x00, 0xf4, 0x21, 0x00


	//----- nvinfo : EIATTR_KPARAM_INFO
	.align		4
.L_15:
        /*0028*/ 	.byte	0x04, 0x17
        /*002a*/ 	.short	(.L_17 - .L_16)
.L_16:
        /*002c*/ 	.word	0x00000000
        /*0030*/ 	.short	0x0005
        /*0032*/ 	.short	0x0028
        /*0034*/ 	.byte	0x00, 0xf4, 0x21, 0x00


	//----- nvinfo : EIATTR_KPARAM_INFO
	.align		4
.L_17:
        /*0038*/ 	.byte	0x04, 0x17
        /*003a*/ 	.short	(.L_19 - .L_18)
.L_18:
        /*003c*/ 	.word	0x00000000
        /*0040*/ 	.short	0x0004
        /*0042*/ 	.short	0x0020
        /*0044*/ 	.byte	0x00, 0xf4, 0x21, 0x00


	//----- nvinfo : EIATTR_KPARAM_INFO
	.align		4
.L_19:
        /*0048*/ 	.byte	0x04, 0x17
        /*004a*/ 	.short	(.L_21 - .L_20)
.L_20:
        /*004c*/ 	.word	0x00000000
        /*0050*/ 	.short	0x0003
        /*0052*/ 	.short	0x0018
        /*0054*/ 	.byte	0x00, 0xf4, 0x21, 0x00


	//----- nvinfo : EIATTR_KPARAM_INFO
	.align		4
.L_21:
        /*0058*/ 	.byte	0x04, 0x17
        /*005a*/ 	.short	(.L_23 - .L_22)
.L_22:
        /*005c*/ 	.word	0x00000000
        /*0060*/ 	.short	0x0002
        /*0062*/ 	.short	0x0010
        /*0064*/ 	.byte	0x00, 0xf4, 0x21, 0x00


	//----- nvinfo : EIATTR_KPARAM_INFO
	.align		4
.L_23:
        /*0068*/ 	.byte	0x04, 0x17
        /*006a*/ 	.short	(.L_25 - .L_24)
.L_24:
        /*006c*/ 	.word	0x00000000
        /*0070*/ 	.short	0x0001
        /*0072*/ 	.short	0x0008
        /*0074*/ 	.byte	0x00, 0xf4, 0x21, 0x00


	//----- nvinfo : EIATTR_KPARAM_INFO
	.align		4
.L_25:
        /*0078*/ 	.byte	0x04, 0x17
        /*007a*/ 	.short	(.L_27 - .L_26)
.L_26:
        /*007c*/ 	.word	0x00000000
        /*0080*/ 	.short	0x0000
        /*0082*/ 	.short	0x0000
        /*0084*/ 	.byte	0x00, 0xf4, 0x21, 0x00


	//----- nvinfo : EIATTR_SPARSE_MMA_MASK
	.align		4
.L_27:
        /*0088*/ 	.byte	0x03, 0x50
        /*008a*/ 	.short	0x0000


	//----- nvinfo : EIATTR_MAXREG_COUNT
	.align		4
        /*008c*/ 	.byte	0x03, 0x1b
        /*008e*/ 	.short	0x00ff


	//----- nvinfo : EIATTR_EXIT_INSTR_OFFSETS
	.align		4
        /*0090*/ 	.byte	0x04, 0x1c
        /*0092*/ 	.short	(.L_29 - .L_28)


	//   ....[0]....
.L_28:
        /*0094*/ 	.word	0x00000420


	//----- nvinfo : EIATTR_REQNTID
	.align		4
.L_29:
        /*0098*/ 	.byte	0x04, 0x10
        /*009a*/ 	.short	(.L_31 - .L_30)
.L_30:
        /*009c*/ 	.word	0x00000100
        /*00a0*/ 	.word	0x00000001
        /*00a4*/ 	.word	0x00000001


	//----- nvinfo : EIATTR_CBANK_PARAM_SIZE
	.align		4
.L_31:
        /*00a8*/ 	.byte	0x03, 0x19
        /*00aa*/ 	.short	0x003c


	//----- nvinfo : EIATTR_PARAM_CBANK
	.align		4
        /*00ac*/ 	.byte	0x04, 0x0a
        /*00ae*/ 	.short	(.L_33 - .L_32)
	.align		4
.L_32:
        /*00b0*/ 	.word	index@(.nv.constant0.triton_poi_fused__native_batch_norm_legit_no_training_convolution_relu_9)
        /*00b4*/ 	.short	0x0210
        /*00b6*/ 	.short	0x003c


	//----- nvinfo : EIATTR_SW_WAR
	.align		4
.L_33:
        /*00b8*/ 	.byte	0x04, 0x36
        /*00ba*/ 	.short	(.L_35 - .L_34)
.L_34:
        /*00bc*/ 	.word	0x00000008
.L_35:


//--------------------- .nv.callgraph             --------------------------
	.section	.nv.callgraph,"",@"SHT_CUDA_CALLGRAPH"
	.align	4
	.sectionentsize	8
	.align		4
        /*0000*/ 	.word	0x00000000
	.align		4
        /*0004*/ 	.word	0xffffffff
	.align		4
        /*0008*/ 	.word	0x00000000
	.align		4
        /*000c*/ 	.word	0xfffffffe
	.align		4
        /*0010*/ 	.word	0x00000000
	.align		4
        /*0014*/ 	.word	0xfffffffd
	.align		4
        /*0018*/ 	.word	0x00000000
	.align		4
        /*001c*/ 	.word	0xfffffffc


//--------------------- .nv.constant4             --------------------------
	.section	.nv.constant4,"a",@progbits
	.align	8
	.align		8
.nv.constant4:
        /*0000*/ 	.dword	_$_str
	.align		8
        /*0008*/ 	.dword	_$_str_$_2


//--------------------- .text.triton_poi_fused__native_batch_norm_legit_no_training_convolution_relu_9 --------------------------
	.section	.text.triton_poi_fused__native_batch_norm_legit_no_training_convolution_relu_9,"ax",@progbits
	.align	128
        .global         triton_poi_fused__native_batch_norm_legit_no_training_convolution_relu_9
        .type           triton_poi_fused__native_batch_norm_legit_no_training_convolution_relu_9,@function
        .size           triton_poi_fused__native_batch_norm_legit_no_training_convolution_relu_9,(.L_x_1 - triton_poi_fused__native_batch_norm_legit_no_training_convolution_relu_9)
        .other          triton_poi_fused__native_batch_norm_legit_no_training_convolution_relu_9,@"STO_CUDA_ENTRY STV_DEFAULT"
triton_poi_fused__native_batch_norm_legit_no_training_convolution_relu_9:
.text.triton_poi_fused__native_batch_norm_legit_no_training_convolution_relu_9:
[----:B------:R-:W-:Y:S01]  /*0000*/  LDC R1, c[0x0][0x28] ;  /* 0x00000a00ff017b82 */ /* 0x000fe20000000800 */
[----:B------:R-:W1:Y:S07]  /*0010*/  S2R R0, SR_TID.X ;  /* 0x0000000000007919 */ /* 0x000e6e0000002100 */
[----:B------:R-:W2:Y:S01]  /*0020*/  LDC.64 R6, c[0x0][0x228] ;  /* 0x00008a00ff067b82 */ /* 0x000ea20000000a00 */
[----:B------:R-:W-:Y:S01]  /*0030*/  ULDC.64 UR4, c[0x0][0x208] ;  /* 0x0000820000047ab9 */ /* 0x000fe20000000a00 */
[----:B------:R-:W3:Y:S06]  /*0040*/  S2R R3, SR_CTAID.X ;  /* 0x0000000000037919 */ /* 0x000eec0000002500 */
[----:B------:R-:W4:Y:S08]  /*0050*/  LDC.64 R12, c[0x0][0x218] ;  /* 0x00008600ff0c7b82 */ /* 0x000f300000000a00 */
[----:B------:R-:W5:Y:S08]  /*0060*/  LDC.64 R14, c[0x0][0x220] ;  /* 0x00008800ff0e7b82 */ /* 0x000f700000000a00 */
[----:B------:R-:W5:Y:S01]  /*0070*/  LDC.64 R10, c[0x0][0x238] ;  /* 0x00008e00ff0a7b82 */ /* 0x000f620000000a00 */
[----:B-1----:R-:W-:-:S07]  /*0080*/  SHF.L.U32 R0, R0, 0x1, RZ ;  /* 0x0000000100007819 */ /* 0x002fce00000006ff */
[----:B------:R-:W1:Y:S01]  /*0090*/  LDC.64 R16, c[0x0][0x230] ;  /* 0x00008c00ff107b82 */ /* 0x000e620000000a00 */
[----:B------:R-:W-:-:S04]  /*00a0*/  LOP3.LUT R0, R0, 0x1fe, RZ, 0xc0, !PT ;  /* 0x000001fe00007812 */ /* 0x000fc800078ec0ff */
[----:B---3--:R-:W-:-:S05]  /*00b0*/  LEA R0, R3, R0, 0x9 ;  /* 0x0000000003007211 */ /* 0x008fca00078e48ff */
[----:B------:R-:W-:-:S05]  /*00c0*/  IMAD.HI R2, R0, 0x2aaaaaab, RZ ;  /* 0x2aaaaaab00027827 */ /* 0x000fca00078e02ff */
[----:B------:R-:W-:-:S04]  /*00d0*/  SHF.R.U32.HI R3, RZ, 0x1f, R2 ;  /* 0x0000001fff037819 */ /* 0x000fc80000011602 */
[----:B------:R-:W-:-:S05]  /*00e0*/  LEA.HI R3, R2, R3, RZ, 0x1c ;  /* 0x0000000302037211 */ /* 0x000fca00078fe0ff */
[----:B------:R-:W-:Y:S02]  /*00f0*/  IMAD R8, R3, -0x60, R0 ;  /* 0xffffffa003087824 */ /* 0x000fe400078e0200 */
[----:B------:R-:W3:Y:S02]  /*0100*/  LDC.64 R2, c[0x0][0x210] ;  /* 0x00008400ff027b82 */ /* 0x000ee40000000a00 */
[----:B--2---:R-:W-:-:S06]  /*0110*/  IMAD.WIDE R6, R8, 0x4, R6 ;  /* 0x0000000408067825 */ /* 0x004fcc00078e0206 */
[----:B------:R-:W2:Y:S01]  /*0120*/  LDG.E.EL.64 R6, desc[UR4][R6.64] ;  /* 0x0000000406067981 */ /* 0x000ea2000c2e1b00 */
[----:B----4-:R-:W-:-:S04]  /*0130*/  IMAD.WIDE R12, R8, 0x4, R12 ;  /* 0x00000004080c7825 */ /* 0x010fc800078e020c */
[C---:B-----5:R-:W-:Y:S02]  /*0140*/  IMAD.WIDE R14, R8.reuse, 0x4, R14 ;  /* 0x00000004080e7825 */ /* 0x060fe400078e020e */
[----:B------:R-:W4:Y:S02]  /*0150*/  LDG.E.EL.64 R12, desc[UR4][R12.64] ;  /* 0x000000040c0c7981 */ /* 0x000f24000c2e1b00 */
[C---:B0-----:R-:W-:Y:S02]  /*0160*/  IMAD.WIDE R10, R8.reuse, 0x4, R10 ;  /* 0x00000004080a7825 */ /* 0x041fe400078e020a */
[----:B------:R-:W5:Y:S02]  /*0170*/  LDG.E.EL.64 R14, desc[UR4][R14.64] ;  /* 0x000000040e0e7981 */ /* 0x000f64000c2e1b00 */
[----:B-1----:R-:W-:Y:S02]  /*0180*/  IMAD.WIDE R16, R8, 0x4, R16 ;  /* 0x0000000408107825 */ /* 0x002fe400078e0210 */
[----:B------:R-:W4:Y:S02]  /*0190*/  LDG.E.EL.64 R10, desc[UR4][R10.64] ;  /* 0x000000040a0a7981 */ /* 0x000f24000c2e1b00 */
[----:B---3--:R-:W-:-:S02]  /*01a0*/  IMAD.WIDE R2, R0, 0x4, R2 ;  /* 0x0000000400027825 */ /* 0x008fc400078e0202 */
[----:B------:R0:W3:Y:S04]  /*01b0*/  LDG.E.EL.64 R8, desc[UR4][R16.64] ;  /* 0x0000000410087981 */ /* 0x0000e8000c2e1b00 */
[----:B------:R-:W4:Y:S01]  /*01c0*/  LDG.E.64 R4, desc[UR4][R2.64] ;  /* 0x0000000402047981 */ /* 0x000f22000c1e1b00 */
[----:B0-----:R-:W-:Y:S01]  /*01d0*/  HFMA2.MMA R16, -RZ, RZ, 1.625, 0 ;  /* 0x3e800000ff107435 */ /* 0x001fe200000001ff */
[----:B--2---:R-:W-:Y:S01]  /*01e0*/  FADD R6, R6, 9.9999997473787516356e-06 ;  /* 0x3727c5ac06067421 */ /* 0x004fe20000000000 */
[----:B------:R-:W-:-:S03]  /*01f0*/  FADD R7, R7, 9.9999997473787516356e-06 ;  /* 0x3727c5ac07077421 */ /* 0x000fc60000000000 */
[----:B------:R-:W0:Y:S08]  /*0200*/  MUFU.SQRT R18, R6 ;  /* 0x0000000600127308 */ /* 0x000e300000002000 */
[----:B------:R1:W2:Y:S01]  /*0210*/  MUFU.SQRT R19, R7 ;  /* 0x0000000700137308 */ /* 0x0002a20000002000 */
[C---:B0-----:R-:W-:Y:S02]  /*0220*/  FSETP.GT.AND P0, PT, R18.reuse, 8.50705917302346158658e+37, PT ;  /* 0x7e8000001200780b */ /* 0x041fe40003f04000 */
[----:B------:R-:W-:Y:S01]  /*0230*/  FSETP.GEU.AND P2, PT, R18, 1.175494350822287508e-38, PT ;  /* 0x008000001200780b */ /* 0x000fe20003f4e000 */
[----:B-1----:R-:W0:Y:S01]  /*0240*/  LDC.64 R6, c[0x0][0x240] ;  /* 0x00009000ff067b82 */ /* 0x002e220000000a00 */
[----:B--2---:R-:W-:-:S02]  /*0250*/  FSETP.GT.AND P1, PT, R19, 8.50705917302346158658e+37, PT ;  /* 0x7e8000001300780b */ /* 0x004fc40003f24000 */
[----:B------:R-:W-:-:S07]  /*0260*/  FSETP.GEU.AND P3, PT, R19, 1.175494350822287508e-38, PT ;  /* 0x008000001300780b */ /* 0x000fce0003f6e000 */
[----:B------:R-:W-:-:S04]  /*0270*/  @P0 FMUL R18, R18, 0.25 ;  /* 0x3e80000012120820 */ /* 0x000fc80000400000 */
[----:B------:R-:W-:Y:S01]  /*0280*/  @!P2 FMUL R18, R18, 16777216 ;  /* 0x4b8000001212a820 */ /* 0x000fe20000400000 */
[----:B------:R-:W-:-:S04]  /*0290*/  @P1 FMUL R19, R19, 0.25 ;  /* 0x3e80000013131820 */ /* 0x000fc80000400000 */
[----:B------:R-:W-:Y:S01]  /*02a0*/  @!P3 FMUL R19, R19, 16777216 ;  /* 0x4b8000001313b820 */ /* 0x000fe20000400000 */
[----:B------:R-:W1:Y:S01]  /*02b0*/  MUFU.RCP R18, R18 ;  /* 0x0000001200127308 */ /* 0x000e620000001000 */
[----:B------:R-:W-:-:S07]  /*02c0*/  FSEL R17, R16, 1, P0 ;  /* 0x3f80000010117808 */ /* 0x000fce0000000000 */
[----:B------:R-:W2:Y:S01]  /*02d0*/  MUFU.RCP R19, R19 ;  /* 0x0000001300137308 */ /* 0x000ea20000001000 */
[----:B------:R-:W-:Y:S01]  /*02e0*/  FSEL R16, R16, 1, P1 ;  /* 0x3f80000010107808 */ /* 0x000fe20000800000 */
[----:B------:R-:W-:Y:S01]  /*02f0*/  @!P2 FMUL R17, R17, 16777216 ;  /* 0x4b8000001111a820 */ /* 0x000fe20000400000 */
[----:B----4-:R-:W-:Y:S01]  /*0300*/  FADD R4, R4, R12 ;  /* 0x0000000c04047221 */ /* 0x010fe20000000000 */
[----:B------:R-:W-:Y:S02]  /*0310*/  FADD R5, R5, R13 ;  /* 0x0000000d05057221 */ /* 0x000fe40000000000 */
[----:B------:R-:W-:Y:S01]  /*0320*/  @!P3 FMUL R16, R16, 16777216 ;  /* 0x4b8000001010b820 */ /* 0x000fe20000400000 */
[----:B-1----:R-:W-:Y:S01]  /*0330*/  FMUL R17, R18, R17 ;  /* 0x0000001112117220 */ /* 0x002fe20000400000 */
[----:B-----5:R-:W-:Y:S01]  /*0340*/  FADD R14, -R14, R4 ;  /* 0x000000040e0e7221 */ /* 0x020fe20000000100 */
[----:B------:R-:W-:Y:S01]  /*0350*/  FADD R15, -R15, R5 ;  /* 0x000000050f0f7221 */ /* 0x000fe20000000100 */
[----:B--2---:R-:W-:-:S02]  /*0360*/  FMUL R16, R19, R16 ;  /* 0x0000001013107220 */ /* 0x004fc40000400000 */
[----:B------:R-:W-:Y:S02]  /*0370*/  FMUL R17, R14, R17 ;  /* 0x000000110e117220 */ /* 0x000fe40000400000 */
[----:B------:R-:W-:Y:S02]  /*0380*/  FMUL R16, R15, R16 ;  /* 0x000000100f107220 */ /* 0x000fe40000400000 */
[----:B---3--:R-:W-:Y:S02]  /*0390*/  FFMA R8, R8, R17, R10 ;  /* 0x0000001108087223 */ /* 0x008fe4000000000a */
[----:B------:R-:W-:-:S03]  /*03a0*/  FFMA R9, R9, R16, R11 ;  /* 0x0000001009097223 */ /* 0x000fc6000000000b */
[----:B------:R-:W-:Y:S02]  /*03b0*/  FSETP.GEU.AND P0, PT, R8, RZ, PT ;  /* 0x000000ff0800720b */ /* 0x000fe40003f0e000 */
[C---:B------:R-:W-:Y:S01]  /*03c0*/  FSETP.GEU.AND P1, PT, R9.reuse, RZ, PT ;  /* 0x000000ff0900720b */ /* 0x040fe20003f2e000 */
[----:B0-----:R-:W-:Y:S01]  /*03d0*/  IMAD.WIDE R6, R0, 0x4, R6 ;  /* 0x0000000400067825 */ /* 0x001fe200078e0206 */
[----:B------:R-:W-:Y:S02]  /*03e0*/  FSEL R8, R8, RZ, P0 ;  /* 0x000000ff08087208 */ /* 0x000fe40000000000 */
[----:B------:R-:W-:Y:S01]  /*03f0*/  FSEL R9, R9, RZ, P1 ;  /* 0x000000ff09097208 */ /* 0x000fe20000800000 */
[----:B------:R-:W-:Y:S04]  /*0400*/  STG.E.64 desc[UR4][R2.64], R4 ;  /* 0x0000000402007986 */ /* 0x000fe8000c101b04 */
[----:B------:R-:W-:Y:S01]  /*0410*/  STG.E.64 desc[UR4][R6.64], R8 ;  /* 0x0000000806007986 */ /* 0x000fe2000c101b04 */
[----:B------:R-:W-:Y:S05]  /*0420*/  EXIT ;  /* 0x000000000000794d */ /* 0x000fea0003800000 */
.L_x_0:
[----:B------:R-:W-:-:S00]  /*0430*/  BRA `(.L_x_0) ;  /* 0xfffffffc00fc7947 */ /* 0x000fc0000383ffff */
[----:B------:R-:W-:-:S00]  /*0440*/  NOP ;  /* 0x0000000000007918 */ /* 0x000fc00000000000 */
        /* <DEDUP_REMOVED lines=11> */
.L_x_1:


//--------------------- .nv.global.init           --------------------------
	.section	.nv.global.init,"aw",@progbits
.nv.global.init:
	.type		_$_str,@object
	.size		_$_str,(_$_str_$_2 - _$_str)
_$_str:
        /*0000*/ 	.byte	0x5f, 0x5f, 0x43, 0x55, 0x44, 0x41, 0x5f, 0x46, 0x54, 0x5a, 0x00
	.type		_$_str_$_2,@object
	.size		_$_str_$_2,(.L_1 - _$_str_$_2)
_$_str_$_2:
        /*000b*/ 	.byte	0x5f, 0x5f, 0x43, 0x55, 0x44, 0x41, 0x5f, 0x50, 0x52, 0x45, 0x43, 0x5f, 0x53, 0x51, 0x52, 0x54
        /*001b*/ 	.byte	0x00
.L_1:


//--------------------- .nv.constant0.triton_poi_fused__native_batch_norm_legit_no_training_convolution_relu_9 --------------------------
	.section	.nv.constant0.triton_poi_fused__native_batch_norm_legit_no_training_convolution_relu_9,"a",@progbits
	.sectionflags	@""
	.align	4
.nv.constant0.triton_poi_fused__native_batch_norm_legit_no_training_convolution_relu_9:
	.zero		588
